	.headerflags	@"EF_CUDA_TEXMODE_UNIFIED EF_CUDA_64BIT_ADDRESS EF_CUDA_ACCELERATORS EF_CUDA_SM90 EF_CUDA_VIRTUAL_SM(EF_CUDA_SM90)"
	.elftype	@"ET_EXEC"


//--------------------- .nv.info                  --------------------------
	.section	.nv.info,"",@"SHT_CUDA_INFO"
	.align	4


	//----- nvinfo : EIATTR_REGCOUNT
	.align		4
        /*0000*/ 	.byte	0x04, 0x2f
        /*0002*/ 	.short	(.L_3 - .L_2)
	.align		4
.L_2:
        /*0004*/ 	.word	index@(triton_poi_fused__native_batch_norm_legit_no_training_mul_relu_6)
        /*0008*/ 	.word	0x0000002b


	//----- nvinfo : EIATTR_MIN_STACK_SIZE
	.align		4
.L_3:
        /*000c*/ 	.byte	0x04, 0x12
        /*000e*/ 	.short	(.L_5 - .L_4)
	.align		4
.L_4:
        /*0010*/ 	.word	index@(triton_poi_fused__native_batch_norm_legit_no_training_mul_relu_6)
        /*0014*/ 	.word	0x00000000


	//----- nvinfo : EIATTR_FRAME_SIZE
	.align		4
.L_5:
        /*0018*/ 	.byte	0x04, 0x11
        /*001a*/ 	.short	(.L_7 - .L_6)
	.align		4
.L_6:
        /*001c*/ 	.word	index@(triton_poi_fused__native_batch_norm_legit_no_training_mul_relu_6)
        /*0020*/ 	.word	0x00000000


	//----- nvinfo : EIATTR_MIN_STACK_SIZE
	.align		4
.L_7:
        /*0024*/ 	.byte	0x04, 0x12
        /*0026*/ 	.short	(.L_9 - .L_8)
	.align		4
.L_8:
        /*0028*/ 	.word	index@(triton_poi_fused__native_batch_norm_legit_no_training_mul_relu_6)
        /*002c*/ 	.word	0x00000000
.L_9:


//--------------------- .nv.info.triton_poi_fused__native_batch_norm_legit_no_training_mul_relu_6 --------------------------
	.section	.nv.info.triton_poi_fused__native_batch_norm_legit_no_training_mul_relu_6,"",@"SHT_CUDA_INFO"
	.sectionflags	@""
	.align	4


	//----- nvinfo : EIATTR_CUDA_API_VERSION
	.align		4
        /*0000*/ 	.byte	0x04, 0x37
        /*0002*/ 	.short	(.L_11 - .L_10)
.L_10:
        /*0004*/ 	.word	0x0000007c


	//----- nvinfo : EIATTR_KPARAM_INFO
	.align		4
.L_11:
        /*0008*/ 	.byte	0x04, 0x17
        /*000a*/ 	.short	(.L_13 - .L_12)
.L_12:
        /*000c*/ 	.word	0x00000000
        /*0010*/ 	.short	0x0008
        /*0012*/ 	.short	0x003c
        /*0014*/ 	.byte	0x00, 0xf0, 0x11, 0x00


	//----- nvinfo : EIATTR_KPARAM_INFO
	.align		4
.L_13:
        /*0018*/ 	.byte	0x04, 0x17
        /*001a*/ 	.short	(.L_15 - .L_14)
.L_14:
        /*001c*/ 	.word	0x00000000
        /*0020*/ 	.short	0x0007
        /*0022*/ 	.short	0x0038
        /*0024*/ 	.byte	0x00, 0xf0, 0x11, 0x00


	//----- nvinfo : EIATTR_KPARAM_INFO
	.align		4
.L_15:
        /*0028*/ 	.byte	0x04, 0x17
        /*002a*/ 	.short	(.L_17 - .L_16)
.L_16:
        /*002c*/ 	.word	0x00000000
        /*0030*/ 	.short	0x0006
        /*0032*/ 	.short	0x0030
        /*0034*/ 	.byte	0x00, 0xf4, 0x21, 0x00


	//----- nvinfo : EIATTR_KPARAM_INFO
	.align		4
.L_17:
        /*0038*/ 	.byte	0x04, 0x17
        /*003a*/ 	.short	(.L_19 - .L_18)
.L_18:
        /*003c*/ 	.word	0x00000000
        /*0040*/ 	.short	0x0005
        /*0042*/ 	.short	0x0028
        /*0044*/ 	.byte	0x00, 0xf4, 0x21, 0x00


	//----- nvinfo : EIATTR_KPARAM_INFO
	.align		4
.L_19:
        /*0048*/ 	.byte	0x04, 0x17
        /*004a*/ 	.short	(.L_21 - .L_20)
.L_20:
        /*004c*/ 	.word	0x00000000
        /*0050*/ 	.short	0x0004
        /*0052*/ 	.short	0x0020
        /*0054*/ 	.byte	0x00, 0xf4, 0x21, 0x00


	//----- nvinfo : EIATTR_KPARAM_INFO
	.align		4
.L_21:
        /*0058*/ 	.byte	0x04, 0x17
        /*005a*/ 	.short	(.L_23 - .L_22)
.L_22:
        /*005c*/ 	.word	0x00000000
        /*0060*/ 	.short	0x0003
        /*0062*/ 	.short	0x0018
        /*0064*/ 	.byte	0x00, 0xf4, 0x21, 0x00


	//----- nvinfo : EIATTR_KPARAM_INFO
	.align		4
.L_23:
        /*0068*/ 	.byte	0x04, 0x17
        /*006a*/ 	.short	(.L_25 - .L_24)
.L_24:
        /*006c*/ 	.word	0x00000000
        /*0070*/ 	.short	0x0002
        /*0072*/ 	.short	0x0010
        /*0074*/ 	.byte	0x00, 0xf4, 0x21, 0x00


	//----- nvinfo : EIATTR_KPARAM_INFO
	.align		4
.L_25:
        /*0078*/ 	.byte	0x04, 0x17
        /*007a*/ 	.short	(.L_27 - .L_26)
.L_26:
        /*007c*/ 	.word	0x00000000
        /*0080*/ 	.short	0x0001
        /*0082*/ 	.short	0x0008
        /*0084*/ 	.byte	0x00, 0xf4, 0x21, 0x00


	//----- nvinfo : EIATTR_KPARAM_INFO
	.align		4
.L_27:
        /*0088*/ 	.byte	0x04, 0x17
        /*008a*/ 	.short	(.L_29 - .L_28)
.L_28:
        /*008c*/ 	.word	0x00000000
        /*0090*/ 	.short	0x0000
        /*0092*/ 	.short	0x0000
        /*0094*/ 	.byte	0x00, 0xf4, 0x21, 0x00


	//----- nvinfo : EIATTR_SPARSE_MMA_MASK
	.align		4
.L_29:
        /*0098*/ 	.byte	0x03, 0x50
        /*009a*/ 	.short	0x0000


	//----- nvinfo : EIATTR_MAXREG_COUNT
	.align		4
        /*009c*/ 	.byte	0x03, 0x1b
        /*009e*/ 	.short	0x00ff


	//----- nvinfo : EIATTR_EXIT_INSTR_OFFSETS
	.align		4
        /*00a0*/ 	.byte	0x04, 0x1c
        /*00a2*/ 	.short	(.L_31 - .L_30)


	//   ....[0]....
.L_30:
        /*00a4*/ 	.word	0x00001270


	//   ....[1]....
        /*00a8*/ 	.word	0x000012c0


	//----- nvinfo : EIATTR_REQNTID
	.align		4
.L_31:
        /*00ac*/ 	.byte	0x04, 0x10
        /*00ae*/ 	.short	(.L_33 - .L_32)
.L_32:
        /*00b0*/ 	.word	0x00000100
        /*00b4*/ 	.word	0x00000001
        /*00b8*/ 	.word	0x00000001


	//----- nvinfo : EIATTR_CBANK_PARAM_SIZE
	.align		4
.L_33:
        /*00bc*/ 	.byte	0x03, 0x19
        /*00be*/ 	.short	0x0040


	//----- nvinfo : EIATTR_PARAM_CBANK
	.align		4
        /*00c0*/ 	.byte	0x04, 0x0a
        /*00c2*/ 	.short	(.L_35 - .L_34)
	.align		4
.L_34:
        /*00c4*/ 	.word	index@(.nv.constant0.triton_poi_fused__native_batch_norm_legit_no_training_mul_relu_6)
        /*00c8*/ 	.short	0x0210
        /*00ca*/ 	.short	0x0040


	//----- nvinfo : EIATTR_SW_WAR
	.align		4
.L_35:
        /*00cc*/ 	.byte	0x04, 0x36
        /*00ce*/ 	.short	(.L_37 - .L_36)
.L_36:
        /*00d0*/ 	.word	0x00000008
.L_37:


//--------------------- .nv.callgraph             --------------------------
	.section	.nv.callgraph,"",@"SHT_CUDA_CALLGRAPH"
	.align	4
	.sectionentsize	8
	.align		4
        /*0000*/ 	.word	0x00000000
	.align		4
        /*0004*/ 	.word	0xffffffff
	.align		4
        /*0008*/ 	.word	0x00000000
	.align		4
        /*000c*/ 	.word	0xfffffffe
	.align		4
        /*0010*/ 	.word	0x00000000
	.align		4
        /*0014*/ 	.word	0xfffffffd
	.align		4
        /*0018*/ 	.word	0x00000000
	.align		4
        /*001c*/ 	.word	0xfffffffc


//--------------------- .nv.constant4             --------------------------
	.section	.nv.constant4,"a",@progbits
	.align	8
	.align		8
.nv.constant4:
        /*0000*/ 	.dword	_$_str
	.align		8
        /*0008*/ 	.dword	_$_str_$_2


//--------------------- .text.triton_poi_fused__native_batch_norm_legit_no_training_mul_relu_6 --------------------------
	.section	.text.triton_poi_fused__native_batch_norm_legit_no_training_mul_relu_6,"ax",@progbits
	.sectionflags	@"SHF_BARRIERS=1"
	.align	128
        .global         triton_poi_fused__native_batch_norm_legit_no_training_mul_relu_6
        .type           triton_poi_fused__native_batch_norm_legit_no_training_mul_relu_6,@function
        .size           triton_poi_fused__native_batch_norm_legit_no_training_mul_relu_6,(.L_x_1 - triton_poi_fused__native_batch_norm_legit_no_training_mul_relu_6)
        .other          triton_poi_fused__native_batch_norm_legit_no_training_mul_relu_6,@"STO_CUDA_ENTRY STV_DEFAULT"
triton_poi_fused__native_batch_norm_legit_no_training_mul_relu_6:
.text.triton_poi_fused__native_batch_norm_legit_no_training_mul_relu_6:
[----:B------:R-:W0:Y:S01]  /*0000*/  LDC R1, c[0x0][0x28] ;  /* 0x00000a00ff017b82 */ /* 0x000e220000000800 */
[----:B------:R-:W1:Y:S07]  /*0010*/  S2R R30, SR_CTAID.X ;  /* 0x00000000001e7919 */ /* 0x000e6e0000002500 */
[----:B------:R-:W2:Y:S01]  /*0020*/  LDC.64 R24, c[0x0][0x210] ;  /* 0x00008400ff187b82 */ /* 0x000ea20000000a00 */
[----:B------:R-:W-:Y:S02]  /*0030*/  CS2R R8, SRZ ;  /* 0x0000000000087805 */ /* 0x000fe4000001ff00 */
[----:B------:R-:W-:Y:S01]  /*0040*/  CS2R R10, SRZ ;  /* 0x00000000000a7805 */ /* 0x000fe2000001ff00 */
[----:B------:R-:W3:Y:S01]  /*0050*/  S2R R0, SR_TID.X ;  /* 0x0000000000007919 */ /* 0x000ee20000002100 */
[----:B------:R-:W-:Y:S01]  /*0060*/  ULDC.64 UR6, c[0x0][0x208] ;  /* 0x0000820000067ab9 */ /* 0x000fe20000000a00 */
[----:B------:R-:W-:-:S02]  /*0070*/  CS2R R16, SRZ ;  /* 0x0000000000107805 */ /* 0x000fc4000001ff00 */
[----:B------:R-:W-:Y:S01]  /*0080*/  CS2R R18, SRZ ;  /* 0x0000000000127805 */ /* 0x000fe2000001ff00 */
[----:B------:R-:W4:Y:S01]  /*0090*/  S2R R2, SR_CTAID.Y ;  /* 0x0000000000027919 */ /* 0x000f220000002600 */
[----:B------:R-:W5:Y:S01]  /*00a0*/  LDC.64 R20, c[0x0][0x218] ;  /* 0x00008600ff147b82 */ /* 0x000f620000000a00 */
[----:B-1----:R-:W-:Y:S02]  /*00b0*/  IMAD.SHL.U32 R30, R30, 0x40, RZ ;  /* 0x000000401e1e7824 */ /* 0x002fe400078e00ff */
[----:B---3--:R-:W-:Y:S01]  /*00c0*/  IMAD.SHL.U32 R26, R0, 0x4, RZ ;  /* 0x00000004001a7824 */ /* 0x008fe200078e00ff */
[----:B------:R-:W-:Y:S01]  /*00d0*/  SHF.R.U32.HI R31, RZ, 0x4, R0 ;  /* 0x00000004ff1f7819 */ /* 0x000fe20000011600 */
[----:B----4-:R-:W-:-:S03]  /*00e0*/  IMAD.SHL.U32 R0, R2, 0x40, RZ ;  /* 0x0000004002007824 */ /* 0x010fc600078e00ff */
[----:B------:R-:W-:Y:S02]  /*00f0*/  SGXT.U32 R31, R31, 0x4 ;  /* 0x000000041f1f781a */ /* 0x000fe40000000000 */
[----:B------:R-:W-:Y:S02]  /*0100*/  LOP3.LUT R33, R30, 0x3c, R26, 0xf8, !PT ;  /* 0x0000003c1e217812 */ /* 0x000fe400078ef81a */
[----:B------:R-:W-:Y:S02]  /*0110*/  LOP3.LUT R4, R0, 0x10, R31, 0xfe, !PT ;  /* 0x0000001000047812 */ /* 0x000fe400078efe1f */
[----:B------:R-:W-:Y:S02]  /*0120*/  ISETP.GE.AND P0, PT, R33, 0x80, PT ;  /* 0x000000802100780c */ /* 0x000fe40003f06270 */
[----:B------:R-:W-:Y:S01]  /*0130*/  LOP3.LUT R32, R0, R31, RZ, 0xfc, !PT ;  /* 0x0000001f00207212 */ /* 0x000fe200078efcff */
[----:B------:R-:W-:Y:S01]  /*0140*/  IMAD R29, R4, 0x80, R33 ;  /* 0x00000080041d7824 */ /* 0x000fe200078e0221 */
[----:B------:R-:W-:-:S02]  /*0150*/  LOP3.LUT R28, R0, 0x20, R31, 0xfe, !PT ;  /* 0x00000020001c7812 */ /* 0x000fc400078efe1f */
[----:B------:R-:W-:Y:S01]  /*0160*/  LEA R32, R32, R33, 0x7 ;  /* 0x0000002120207211 */ /* 0x000fe200078e38ff */
[----:B--2---:R-:W-:-:S04]  /*0170*/  IMAD.WIDE R34, R29, 0x4, R24 ;  /* 0x000000041d227825 */ /* 0x004fc800078e0218 */
[----:B------:R-:W-:Y:S02]  /*0180*/  IMAD.WIDE R22, R32, 0x4, R24 ;  /* 0x0000000420167825 */ /* 0x000fe400078e0218 */
[----:B------:R1:W2:Y:S02]  /*0190*/  @!P0 LDG.E.EL.128 R8, desc[UR6][R34.64] ;  /* 0x0000000622088981 */ /* 0x0002a4000c2e1d00 */
[----:B------:R-:W-:Y:S01]  /*01a0*/  IMAD R28, R28, 0x80, R33 ;  /* 0x000000801c1c7824 */ /* 0x000fe200078e0221 */
[----:B------:R-:W-:Y:S01]  /*01b0*/  CS2R R12, SRZ ;  /* 0x00000000000c7805 */ /* 0x000fe2000001ff00 */
[----:B------:R3:W4:Y:S01]  /*01c0*/  @!P0 LDG.E.EL.128 R16, desc[UR6][R22.64] ;  /* 0x0000000616108981 */ /* 0x000722000c2e1d00 */
[----:B-1----:R-:W-:-:S04]  /*01d0*/  LOP3.LUT R34, R0, 0x30, R31, 0xfe, !PT ;  /* 0x0000003000227812 */ /* 0x002fc800078efe1f */
[----:B------:R-:W-:Y:S02]  /*01e0*/  LEA R3, R34, R33, 0x7 ;  /* 0x0000002122037211 */ /* 0x000fe400078e38ff */
[----:B------:R-:W1:Y:S01]  /*01f0*/  LDC.64 R34, c[0x0][0x220] ;  /* 0x00008800ff227b82 */ /* 0x000e620000000a00 */
[----:B------:R-:W-:Y:S02]  /*0200*/  CS2R R14, SRZ ;  /* 0x00000000000e7805 */ /* 0x000fe4000001ff00 */
[----:B------:R-:W-:Y:S02]  /*0210*/  CS2R R4, SRZ ;  /* 0x0000000000047805 */ /* 0x000fe4000001ff00 */
[----:B------:R-:W-:Y:S01]  /*0220*/  CS2R R6, SRZ ;  /* 0x0000000000067805 */ /* 0x000fe2000001ff00 */
[----:B---3--:R-:W-:-:S04]  /*0230*/  IMAD.WIDE R22, R28, 0x4, R24 ;  /* 0x000000041c167825 */ /* 0x008fc800078e0218 */
[----:B-----5:R-:W-:Y:S01]  /*0240*/  IMAD.WIDE R20, R33, 0x4, R20 ;  /* 0x0000000421147825 */ /* 0x020fe200078e0214 */
[----:B------:R3:W5:Y:S04]  /*0250*/  @!P0 LDG.E.EL.128 R12, desc[UR6][R22.64] ;  /* 0x00000006160c8981 */ /* 0x000768000c2e1d00 */
[----:B------:R3:W4:Y:S01]  /*0260*/  @!P0 LDG.E.EL.128 R4, desc[UR6][R20.64] ;  /* 0x0000000614048981 */ /* 0x000722000c2e1d00 */
[----:B------:R-:W-:Y:S01]  /*0270*/  IMAD.WIDE R24, R3, 0x4, R24 ;  /* 0x0000000403187825 */ /* 0x000fe200078e0218 */
[----:B---3--:R-:W-:Y:S02]  /*0280*/  CS2R R22, SRZ ;  /* 0x0000000000167805 */ /* 0x008fe4000001ff00 */
[----:B0-----:R-:W-:Y:S02]  /*0290*/  CS2R R20, SRZ ;  /* 0x0000000000147805 */ /* 0x001fe4000001ff00 */
[----:B------:R-:W-:-:S02]  /*02a0*/  LOP3.LUT R0, R0, 0x3c, R26, 0xf8, !PT ;  /* 0x0000003c00007812 */ /* 0x000fc400078ef81a */
[----:B------:R-:W-:Y:S01]  /*02b0*/  CS2R R26, SRZ ;  /* 0x00000000001a7805 */ /* 0x000fe2000001ff00 */
[----:B-1----:R-:W-:Y:S01]  /*02c0*/  IMAD.WIDE R34, R33, 0x4, R34 ;  /* 0x0000000421227825 */ /* 0x002fe200078e0222 */
[----:B------:R0:W3:Y:S02]  /*02d0*/  @!P0 LDG.E.EL.128 R20, desc[UR6][R24.64] ;  /* 0x0000000618148981 */ /* 0x0000e4000c2e1d00 */
[----:B0-----:R-:W-:-:S06]  /*02e0*/  CS2R R24, SRZ ;  /* 0x0000000000187805 */ /* 0x001fcc000001ff00 */
[----:B------:R-:W3:Y:S01]  /*02f0*/  @!P0 LDG.E.EL.128 R24, desc[UR6][R34.64] ;  /* 0x0000000622188981 */ /* 0x000ee2000c2e1d00 */
[C---:B----4-:R-:W-:Y:S01]  /*0300*/  FADD R16, -R4.reuse, R16 ;  /* 0x0000001004107221 */ /* 0x050fe20000000100 */
[C---:B--2---:R-:W-:Y:S01]  /*0310*/  FADD R8, -R4.reuse, R8 ;  /* 0x0000000804087221 */ /* 0x044fe20000000100 */
[C---:B-----5:R-:W-:Y:S01]  /*0320*/  FADD R12, -R4.reuse, R12 ;  /* 0x0000000c040c7221 */ /* 0x060fe20000000100 */
[----:B---3--:R-:W-:Y:S01]  /*0330*/  FADD R20, -R4, R20 ;  /* 0x0000001404147221 */ /* 0x008fe20000000100 */
[----:B------:R-:W-:-:S04]  /*0340*/  FADD R36, R24, 9.9999997473787516356e-06 ;  /* 0x3727c5ac18247421 */ /* 0x000fc80000000000 */
[----:B------:R-:W0:Y:S01]  /*0350*/  MUFU.SQRT R34, R36 ;  /* 0x0000002400227308 */ /* 0x000e220000002000 */
[----:B------:R-:W-:Y:S01]  /*0360*/  FADD R4, R27, 9.9999997473787516356e-06 ;  /* 0x3727c5ac1b047421 */ /* 0x000fe20000000000 */
[----:B------:R-:W-:Y:S01]  /*0370*/  FADD R25, R25, 9.9999997473787516356e-06 ;  /* 0x3727c5ac19197421 */ /* 0x000fe20000000000 */
[----:B------:R-:W-:-:S05]  /*0380*/  FADD R26, R26, 9.9999997473787516356e-06 ;  /* 0x3727c5ac1a1a7421 */ /* 0x000fca0000000000 */
[----:B------:R-:W1:Y:S08]  /*0390*/  MUFU.SQRT R4, R4 ;  /* 0x0000000400047308 */ /* 0x000e700000002000 */
[----:B------:R-:W2:Y:S01]  /*03a0*/  MUFU.SQRT R25, R25 ;  /* 0x0000001900197308 */ /* 0x000ea20000002000 */
[C---:B0-----:R-:W-:Y:S02]  /*03b0*/  FSETP.GT.AND P6, PT, R34.reuse, 8.50705917302346158658e+37, PT ;  /* 0x7e8000002200780b */ /* 0x041fe40003fc4000 */
[----:B------:R-:W-:-:S05]  /*03c0*/  FSETP.GEU.AND P1, PT, R34, 1.175494350822287508e-38, PT ;  /* 0x008000002200780b */ /* 0x000fca0003f2e000 */
[----:B------:R-:W0:Y:S01]  /*03d0*/  MUFU.SQRT R24, R26 ;  /* 0x0000001a00187308 */ /* 0x000e220000002000 */
[C---:B------:R-:W-:Y:S01]  /*03e0*/  FADD R17, -R5.reuse, R17 ;  /* 0x0000001105117221 */ /* 0x040fe20000000100 */
[C---:B------:R-:W-:Y:S01]  /*03f0*/  FADD R9, -R5.reuse, R9 ;  /* 0x0000000905097221 */ /* 0x040fe20000000100 */
[C---:B------:R-:W-:Y:S01]  /*0400*/  FADD R27, -R5.reuse, R13 ;  /* 0x0000000d051b7221 */ /* 0x040fe20000000100 */
[----:B------:R-:W-:Y:S01]  /*0410*/  FADD R36, -R5, R21 ;  /* 0x0000001505247221 */ /* 0x000fe20000000100 */
[----:B------:R-:W-:Y:S01]  /*0420*/  IMAD.MOV.U32 R5, RZ, RZ, 0x3e800000 ;  /* 0x3e800000ff057424 */ /* 0x000fe200078e00ff */
[----:B-1----:R-:W-:Y:S01]  /*0430*/  FSETP.GT.AND P4, PT, R4, 8.50705917302346158658e+37, PT ;  /* 0x7e8000000400780b */ /* 0x002fe20003f84000 */
[----:B------:R-:W-:Y:S01]  /*0440*/  @P6 FMUL R34, R34, 0.25 ;  /* 0x3e80000022226820 */ /* 0x000fe20000400000 */
[----:B--2---:R-:W-:Y:S02]  /*0450*/  FSETP.GT.AND P2, PT, R25, 8.50705917302346158658e+37, PT ;  /* 0x7e8000001900780b */ /* 0x004fe40003f44000 */
[----:B------:R-:W-:-:S02]  /*0460*/  FSEL R21, R5, 1, P6 ;  /* 0x3f80000005157808 */ /* 0x000fc40003000000 */
[----:B------:R-:W-:Y:S02]  /*0470*/  FSETP.GEU.AND P5, PT, R4, 1.175494350822287508e-38, PT ;  /* 0x008000000400780b */ /* 0x000fe40003fae000 */
[----:B0-----:R-:W-:Y:S01]  /*0480*/  FSETP.GT.AND P6, PT, R24, 8.50705917302346158658e+37, PT ;  /* 0x7e8000001800780b */ /* 0x001fe20003fc4000 */
[----:B------:R-:W-:Y:S01]  /*0490*/  @!P1 FMUL R34, R34, 16777216 ;  /* 0x4b80000022229820 */ /* 0x000fe20000400000 */
[----:B------:R-:W-:Y:S01]  /*04a0*/  FSETP.GEU.AND P3, PT, R25, 1.175494350822287508e-38, PT ;  /* 0x008000001900780b */ /* 0x000fe20003f6e000 */
[----:B------:R-:W-:Y:S01]  /*04b0*/  @!P1 FMUL R21, R21, 16777216 ;  /* 0x4b80000015159820 */ /* 0x000fe20000400000 */
[----:B------:R-:W-:Y:S01]  /*04c0*/  FSETP.GEU.AND P1, PT, R24, 1.175494350822287508e-38, PT ;  /* 0x008000001800780b */ /* 0x000fe20003f2e000 */
[----:B------:R-:W-:Y:S02]  /*04d0*/  @P4 FMUL R4, R4, 0.25 ;  /* 0x3e80000004044820 */ /* 0x000fe40000400000 */
[----:B------:R-:W-:Y:S01]  /*04e0*/  @P2 FMUL R25, R25, 0.25 ;  /* 0x3e80000019192820 */ /* 0x000fe20000400000 */
[C---:B------:R-:W-:Y:S01]  /*04f0*/  FADD R13, -R6.reuse, R18 ;  /* 0x00000012060d7221 */ /* 0x040fe20000000100 */
[C---:B------:R-:W-:Y:S01]  /*0500*/  FADD R10, -R6.reuse, R10 ;  /* 0x0000000a060a7221 */ /* 0x040fe20000000100 */
[C---:B------:R-:W-:Y:S01]  /*0510*/  FADD R14, -R6.reuse, R14 ;  /* 0x0000000e060e7221 */ /* 0x040fe20000000100 */
[----:B------:R-:W-:Y:S01]  /*0520*/  FADD R22, -R6, R22 ;  /* 0x0000001606167221 */ /* 0x000fe20000000100 */
[----:B------:R-:W-:Y:S01]  /*0530*/  @!P5 FMUL R4, R4, 16777216 ;  /* 0x4b8000000404d820 */ /* 0x000fe20000400000 */
[C---:B------:R-:W-:Y:S01]  /*0540*/  FADD R19, -R7.reuse, R19 ;  /* 0x0000001307137221 */ /* 0x040fe20000000100 */
[----:B------:R-:W-:Y:S01]  /*0550*/  @P6 FMUL R24, R24, 0.25 ;  /* 0x3e80000018186820 */ /* 0x000fe20000400000 */
[C---:B------:R-:W-:Y:S01]  /*0560*/  FADD R35, -R7.reuse, R11 ;  /* 0x0000000b07237221 */ /* 0x040fe20000000100 */
[C---:B------:R-:W-:Y:S01]  /*0570*/  FADD R26, -R7.reuse, R15 ;  /* 0x0000000f071a7221 */ /* 0x040fe20000000100 */
[----:B------:R-:W-:-:S02]  /*0580*/  FADD R23, -R7, R23 ;  /* 0x0000001707177221 */ /* 0x000fc40000000100 */
[----:B------:R-:W0:Y:S01]  /*0590*/  LDC.64 R6, c[0x0][0x228] ;  /* 0x00008a00ff067b82 */ /* 0x000e220000000a00 */
[----:B------:R-:W-:Y:S01]  /*05a0*/  @!P3 FMUL R25, R25, 16777216 ;  /* 0x4b8000001919b820 */ /* 0x000fe20000400000 */
[----:B------:R-:W-:Y:S01]  /*05b0*/  @!P1 FMUL R24, R24, 16777216 ;  /* 0x4b80000018189820 */ /* 0x000fe20000400000 */
[----:B------:R-:W1:Y:S01]  /*05c0*/  MUFU.RCP R4, R4 ;  /* 0x0000000400047308 */ /* 0x000e620000001000 */
[----:B------:R-:W-:-:S07]  /*05d0*/  FSEL R15, R5, 1, P4 ;  /* 0x3f800000050f7808 */ /* 0x000fce0002000000 */
[----:B------:R-:W2:Y:S01]  /*05e0*/  MUFU.RCP R34, R34 ;  /* 0x0000002200227308 */ /* 0x000ea20000001000 */
[----:B------:R-:W-:-:S07]  /*05f0*/  FSEL R18, R5, 1, P2 ;  /* 0x3f80000005127808 */ /* 0x000fce0001000000 */
[----:B------:R-:W3:Y:S01]  /*0600*/  MUFU.RCP R25, R25 ;  /* 0x0000001900197308 */ /* 0x000ee20000001000 */
[----:B------:R-:W-:-:S07]  /*0610*/  FSEL R5, R5, 1, P6 ;  /* 0x3f80000005057808 */ /* 0x000fce0003000000 */
[----:B------:R-:W4:Y:S01]  /*0620*/  MUFU.RCP R24, R24 ;  /* 0x0000001800187308 */ /* 0x000f220000001000 */
[----:B------:R-:W-:Y:S01]  /*0630*/  @!P5 FMUL R15, R15, 16777216 ;  /* 0x4b8000000f0fd820 */ /* 0x000fe20000400000 */
[----:B------:R-:W-:Y:S01]  /*0640*/  @!P3 FMUL R18, R18, 16777216 ;  /* 0x4b8000001212b820 */ /* 0x000fe20000400000 */
[----:B------:R-:W-:Y:S02]  /*0650*/  @!P1 FMUL R5, R5, 16777216 ;  /* 0x4b80000005059820 */ /* 0x000fe40000400000 */
[----:B-1----:R-:W-:Y:S01]  /*0660*/  FMUL R4, R4, R15 ;  /* 0x0000000f04047220 */ /* 0x002fe20000400000 */
[----:B--2---:R-:W-:Y:S01]  /*0670*/  FMUL R11, R34, R21 ;  /* 0x00000015220b7220 */ /* 0x004fe20000400000 */
[----:B---3--:R-:W-:Y:S01]  /*0680*/  FMUL R15, R25, R18 ;  /* 0x00000012190f7220 */ /* 0x008fe20000400000 */
[----:B0-----:R-:W-:-:S04]  /*0690*/  IMAD.WIDE R38, R33, 0x4, R6 ;  /* 0x0000000421267825 */ /* 0x001fc800078e0206 */
[C---:B------:R-:W-:Y:S01]  /*06a0*/  FMUL R34, R4.reuse, R23 ;  /* 0x0000001704227220 */ /* 0x040fe20000400000 */
[C---:B------:R-:W-:Y:S01]  /*06b0*/  FMUL R26, R4.reuse, R26 ;  /* 0x0000001a041a7220 */ /* 0x040fe20000400000 */
[C---:B------:R-:W-:Y:S01]  /*06c0*/  FMUL R35, R4.reuse, R35 ;  /* 0x0000002304237220 */ /* 0x040fe20000400000 */
[----:B------:R-:W-:Y:S01]  /*06d0*/  FMUL R25, R4, R19 ;  /* 0x0000001304197220 */ /* 0x000fe20000400000 */
[----:B------:R-:W-:Y:S01]  /*06e0*/  CS2R R6, SRZ ;  /* 0x0000000000067805 */ /* 0x000fe2000001ff00 */
[----:B----4-:R-:W-:Y:S01]  /*06f0*/  FMUL R18, R24, R5 ;  /* 0x0000000518127220 */ /* 0x010fe20000400000 */
[----:B------:R-:W-:-:S06]  /*0700*/  CS2R R4, SRZ ;  /* 0x0000000000047805 */ /* 0x000fcc000001ff00 */
[----:B------:R0:W2:Y:S02]  /*0710*/  @!P0 LDG.E.EL.128 R4, desc[UR6][R38.64] ;  /* 0x0000000626048981 */ /* 0x0000a4000c2e1d00 */
[----:B0-----:R-:W0:Y:S01]  /*0720*/  LDC.64 R38, c[0x0][0x230] ;  /* 0x00008c00ff267b82 */ /* 0x001e220000000a00 */
[C---:B------:R-:W-:Y:S01]  /*0730*/  FMUL R24, R18.reuse, R22 ;  /* 0x0000001612187220 */ /* 0x040fe20000400000 */
[C---:B------:R-:W-:Y:S01]  /*0740*/  FMUL R23, R18.reuse, R14 ;  /* 0x0000000e12177220 */ /* 0x040fe20000400000 */
[C---:B------:R-:W-:Y:S01]  /*0750*/  FMUL R22, R15.reuse, R36 ;  /* 0x000000240f167220 */ /* 0x040fe20000400000 */
[C---:B------:R-:W-:Y:S01]  /*0760*/  FMUL R14, R15.reuse, R27 ;  /* 0x0000001b0f0e7220 */ /* 0x040fe20000400000 */
[C---:B------:R-:W-:Y:S01]  /*0770*/  FMUL R19, R15.reuse, R9 ;  /* 0x000000090f137220 */ /* 0x040fe20000400000 */
[C---:B------:R-:W-:Y:S01]  /*0780*/  FMUL R21, R18.reuse, R10 ;  /* 0x0000000a12157220 */ /* 0x040fe20000400000 */
[----:B------:R-:W-:Y:S01]  /*0790*/  FMUL R13, R18, R13 ;  /* 0x0000000d120d7220 */ /* 0x000fe20000400000 */
[----:B------:R-:W-:Y:S01]  /*07a0*/  FMUL R15, R15, R17 ;  /* 0x000000110f0f7220 */ /* 0x000fe20000400000 */
[C---:B------:R-:W-:Y:S01]  /*07b0*/  FMUL R18, R11.reuse, R20 ;  /* 0x000000140b127220 */ /* 0x040fe20000400000 */
[C---:B------:R-:W-:Y:S01]  /*07c0*/  FMUL R12, R11.reuse, R12 ;  /* 0x0000000c0b0c7220 */ /* 0x040fe20000400000 */
[C---:B------:R-:W-:Y:S01]  /*07d0*/  FMUL R17, R11.reuse, R8 ;  /* 0x000000080b117220 */ /* 0x040fe20000400000 */
[----:B------:R-:W-:Y:S01]  /*07e0*/  FMUL R16, R11, R16 ;  /* 0x000000100b107220 */ /* 0x000fe20000400000 */
[----:B------:R-:W-:-:S02]  /*07f0*/  CS2R R8, SRZ ;  /* 0x0000000000087805 */ /* 0x000fc4000001ff00 */
[----:B------:R-:W-:Y:S01]  /*0800*/  CS2R R10, SRZ ;  /* 0x00000000000a7805 */ /* 0x000fe2000001ff00 */
[----:B------:R-:W1:Y:S01]  /*0810*/  LDC.64 R36, c[0x0][0x238] ;  /* 0x00008e00ff247b82 */ /* 0x000e620000000a00 */
[----:B0-----:R-:W-:-:S05]  /*0820*/  IMAD.WIDE R38, R33, 0x4, R38 ;  /* 0x0000000421267825 */ /* 0x001fca00078e0226 */
[----:B------:R-:W2:Y:S02]  /*0830*/  @!P0 LDG.E.EL.128 R8, desc[UR6][R38.64] ;  /* 0x0000000626088981 */ /* 0x000ea4000c2e1d00 */
[-CC-:B--2---:R-:W-:Y:S01]  /*0840*/  FFMA R27, R16, R4.reuse, R8.reuse ;  /* 0x00000004101b7223 */ /* 0x184fe20000000008 */
[-CC-:B------:R-:W-:Y:S01]  /*0850*/  FFMA R17, R17, R4.reuse, R8.reuse ;  /* 0x0000000411117223 */ /* 0x180fe20000000008 */
[-CC-:B------:R-:W-:Y:S01]  /*0860*/  FFMA R16, R12, R4.reuse, R8.reuse ;  /* 0x000000040c107223 */ /* 0x180fe20000000008 */
[----:B------:R-:W-:Y:S01]  /*0870*/  FFMA R18, R18, R4, R8 ;  /* 0x0000000412127223 */ /* 0x000fe20000000008 */
[-CC-:B------:R-:W-:Y:S01]  /*0880*/  FFMA R8, R15, R5.reuse, R9.reuse ;  /* 0x000000050f087223 */ /* 0x180fe20000000009 */
[-CC-:B------:R-:W-:Y:S01]  /*0890*/  FFMA R20, R14, R5.reuse, R9.reuse ;  /* 0x000000050e147223 */ /* 0x180fe20000000009 */
[----:B------:R-:W-:Y:S01]  /*08a0*/  FFMA R33, R13, R6, R10 ;  /* 0x000000060d217223 */ /* 0x000fe2000000000a */
[-CC-:B------:R-:W-:Y:S01]  /*08b0*/  FFMA R19, R19, R5.reuse, R9.reuse ;  /* 0x0000000513137223 */ /* 0x180fe20000000009 */
[----:B------:R-:W-:Y:S01]  /*08c0*/  FFMA R22, R22, R5, R9 ;  /* 0x0000000516167223 */ /* 0x000fe20000000009 */
[----:B------:R-:W-:-:S02]  /*08d0*/  CS2R R12, SRZ ;  /* 0x00000000000c7805 */ /* 0x000fc4000001ff00 */
[----:B------:R-:W-:Y:S01]  /*08e0*/  CS2R R14, SRZ ;  /* 0x00000000000e7805 */ /* 0x000fe2000001ff00 */
[----:B-1----:R-:W-:-:S05]  /*08f0*/  IMAD.WIDE R4, R32, 0x4, R36 ;  /* 0x0000000420047825 */ /* 0x002fca00078e0224 */
[----:B------:R0:W2:Y:S01]  /*0900*/  @!P0 LDG.E.EL.128 R12, desc[UR6][R4.64] ;  /* 0x00000006040c8981 */ /* 0x0000a2000c2e1d00 */
[-CC-:B------:R-:W-:Y:S01]  /*0910*/  FFMA R32, R25, R7.reuse, R11.reuse ;  /* 0x0000000719207223 */ /* 0x180fe2000000000b */
[-CC-:B------:R-:W-:Y:S01]  /*0920*/  FFMA R21, R21, R6.reuse, R10.reuse ;  /* 0x0000000615157223 */ /* 0x180fe2000000000a */
[-CC-:B------:R-:W-:Y:S01]  /*0930*/  FFMA R23, R23, R6.reuse, R10.reuse ;  /* 0x0000000617177223 */ /* 0x180fe2000000000a */
[----:B------:R-:W-:Y:S01]  /*0940*/  FFMA R24, R24, R6, R10 ;  /* 0x0000000618187223 */ /* 0x000fe2000000000a */
[-CC-:B------:R-:W-:Y:S01]  /*0950*/  FFMA R25, R35, R7.reuse, R11.reuse ;  /* 0x0000000723197223 */ /* 0x180fe2000000000b */
[-CC-:B------:R-:W-:Y:S01]  /*0960*/  FFMA R26, R26, R7.reuse, R11.reuse ;  /* 0x000000071a1a7223 */ /* 0x180fe2000000000b */
[----:B------:R-:W-:Y:S01]  /*0970*/  FFMA R34, R34, R7, R11 ;  /* 0x0000000722227223 */ /* 0x000fe2000000000b */
[----:B------:R-:W-:Y:S01]  /*0980*/  CS2R R6, SRZ ;  /* 0x0000000000067805 */ /* 0x000fe2000001ff00 */
[----:B------:R-:W-:Y:S01]  /*0990*/  IMAD.WIDE R10, R29, 0x4, R36 ;  /* 0x000000041d0a7825 */ /* 0x000fe200078e0224 */
[----:B0-----:R-:W-:-:S06]  /*09a0*/  CS2R R4, SRZ ;  /* 0x0000000000047805 */ /* 0x001fcc000001ff00 */
[----:B------:R0:W3:Y:S01]  /*09b0*/  @!P0 LDG.E.EL.128 R4, desc[UR6][R10.64] ;  /* 0x000000060a048981 */ /* 0x0000e2000c2e1d00 */
[C---:B------:R-:W-:Y:S02]  /*09c0*/  FSETP.GEU.AND P2, PT, R27.reuse, RZ, PT ;  /* 0x000000ff1b00720b */ /* 0x040fe40003f4e000 */
[C---:B------:R-:W-:Y:S02]  /*09d0*/  FSETP.GEU.AND P1, PT, R8.reuse, RZ, PT ;  /* 0x000000ff0800720b */ /* 0x040fe40003f2e000 */
[----:B------:R-:W-:Y:S02]  /*09e0*/  FSEL R27, R27, RZ, P2 ;  /* 0x000000ff1b1b7208 */ /* 0x000fe40001000000 */
[----:B------:R-:W-:Y:S01]  /*09f0*/  FSEL R8, R8, RZ, P1 ;  /* 0x000000ff08087208 */ /* 0x000fe20000800000 */
[--C-:B------:R-:W-:Y:S01]  /*0a00*/  IMAD.WIDE R28, R28, 0x4, R36.reuse ;  /* 0x000000041c1c7825 */ /* 0x100fe200078e0224 */
[----:B------:R-:W-:Y:S02]  /*0a10*/  FSETP.GEU.AND P2, PT, R33, RZ, PT ;  /* 0x000000ff2100720b */ /* 0x000fe40003f4e000 */
[----:B------:R-:W-:Y:S01]  /*0a20*/  FSETP.GEU.AND P1, PT, R32, RZ, PT ;  /* 0x000000ff2000720b */ /* 0x000fe20003f2e000 */
[----:B------:R-:W-:Y:S01]  /*0a30*/  IMAD.WIDE R36, R3, 0x4, R36 ;  /* 0x0000000403247825 */ /* 0x000fe200078e0224 */
[----:B0-----:R-:W-:-:S02]  /*0a40*/  CS2R R10, SRZ ;  /* 0x00000000000a7805 */ /* 0x001fc4000001ff00 */
[----:B------:R-:W-:Y:S01]  /*0a50*/  FSEL R33, R33, RZ, P2 ;  /* 0x000000ff21217208 */ /* 0x000fe20001000000 */
[----:B------:R-:W0:Y:S01]  /*0a60*/  S2UR UR5, SR_CgaCtaId ;  /* 0x00000000000579c3 */ /* 0x000e220000008800 */
[----:B--2---:R-:W-:Y:S01]  /*0a70*/  FMUL R3, R27, R12 ;  /* 0x0000000c1b037220 */ /* 0x004fe20000400000 */
[----:B------:R-:W-:Y:S01]  /*0a80*/  FMUL R27, R8, R13 ;  /* 0x0000000d081b7220 */ /* 0x000fe20000400000 */
[----:B------:R-:W-:Y:S02]  /*0a90*/  CS2R R8, SRZ ;  /* 0x0000000000087805 */ /* 0x000fe4000001ff00 */
[----:B------:R-:W-:Y:S01]  /*0aa0*/  FSEL R12, R32, RZ, P1 ;  /* 0x000000ff200c7208 */ /* 0x000fe20000800000 */
[----:B------:R-:W-:-:S03]  /*0ab0*/  FMUL R32, R33, R14 ;  /* 0x0000000e21207220 */ /* 0x000fc60000400000 */
[----:B------:R1:W2:Y:S01]  /*0ac0*/  @!P0 LDG.E.EL.128 R8, desc[UR6][R28.64] ;  /* 0x000000061c088981 */ /* 0x0002a2000c2e1d00 */
[----:B------:R-:W-:Y:S01]  /*0ad0*/  FMUL R33, R12, R15 ;  /* 0x0000000f0c217220 */ /* 0x000fe20000400000 */
[----:B------:R-:W-:Y:S02]  /*0ae0*/  CS2R R12, SRZ ;  /* 0x00000000000c7805 */ /* 0x000fe4000001ff00 */
[----:B------:R-:W-:-:S06]  /*0af0*/  CS2R R14, SRZ ;  /* 0x00000000000e7805 */ /* 0x000fcc000001ff00 */
[----:B------:R4:W5:Y:S01]  /*0b00*/  @!P0 LDG.E.EL.128 R12, desc[UR6][R36.64] ;  /* 0x00000006240c8981 */ /* 0x000962000c2e1d00 */
[----:B-1----:R-:W1:Y:S01]  /*0b10*/  S2R R28, SR_TID.X ;  /* 0x00000000001c7919 */ /* 0x002e620000002100 */
[C---:B------:R-:W-:Y:S01]  /*0b20*/  FSETP.GEU.AND P0, PT, R17.reuse, RZ, PT ;  /* 0x000000ff1100720b */ /* 0x040fe20003f0e000 */
[----:B------:R-:W-:Y:S02]  /*0b30*/  UMOV UR4, 0x400 ;  /* 0x0000040000047882 */ /* 0x000fe40000000000 */
[----:B0-----:R-:W-:Y:S01]  /*0b40*/  UPRMT UR4, UR5, 0x654, UR4 ;  /* 0x0000065405047896 */ /* 0x001fe20008000004 */
[----:B------:R-:W-:Y:S02]  /*0b50*/  FSEL R17, R17, RZ, P0 ;  /* 0x000000ff11117208 */ /* 0x000fe40000000000 */
[----:B------:R-:W-:-:S04]  /*0b60*/  FSETP.GEU.AND P0, PT, R19, RZ, PT ;  /* 0x000000ff1300720b */ /* 0x000fc80003f0e000 */
[----:B------:R-:W-:Y:S01]  /*0b70*/  FSEL R40, R19, RZ, P0 ;  /* 0x000000ff13287208 */ /* 0x000fe20000000000 */
[----:B---3--:R-:W-:-:S04]  /*0b80*/  FMUL R4, R17, R4 ;  /* 0x0000000411047220 */ /* 0x008fc80000400000 */
[----:B------:R-:W-:Y:S01]  /*0b90*/  FMUL R17, R40, R5 ;  /* 0x0000000528117220 */ /* 0x000fe20000400000 */
[----:B-1----:R-:W-:-:S05]  /*0ba0*/  IMAD.SHL.U32 R38, R28, 0x100, RZ ;  /* 0x000001001c267824 */ /* 0x002fca00078e00ff */
[----:B------:R-:W-:-:S04]  /*0bb0*/  LOP3.LUT R38, R38, 0xf00, RZ, 0xc0, !PT ;  /* 0x00000f0026267812 */ /* 0x000fc800078ec0ff */
[C---:B------:R-:W-:Y:S02]  /*0bc0*/  LOP3.LUT R29, R38.reuse, R31, RZ, 0xfc, !PT ;  /* 0x0000001f261d7212 */ /* 0x040fe400078efcff */
[C---:B----4-:R-:W-:Y:S02]  /*0bd0*/  LEA.HI R36, R38.reuse, UR4, RZ, 0x1e ;  /* 0x0000000426247c11 */ /* 0x050fe4000f8ff0ff */
[C---:B------:R-:W-:Y:S02]  /*0be0*/  LOP3.LUT R19, R38.reuse, 0x40, RZ, 0xfc, !PT ;  /* 0x0000004026137812 */ /* 0x040fe400078efcff */
[----:B------:R-:W-:Y:S02]  /*0bf0*/  LEA R5, R29, R36, 0x2 ;  /* 0x000000241d057211 */ /* 0x000fe400078e10ff */
[----:B------:R-:W-:Y:S02]  /*0c00*/  LEA.HI R36, R19, UR4, RZ, 0x1e ;  /* 0x0000000413247c11 */ /* 0x000fe4000f8ff0ff */
[----:B------:R-:W-:-:S02]  /*0c10*/  LOP3.LUT R19, R38, 0x80, RZ, 0xfc, !PT ;  /* 0x0000008026137812 */ /* 0x000fc400078efcff */
[----:B------:R-:W-:Y:S02]  /*0c20*/  LOP3.LUT R35, R38, 0xc0, RZ, 0xfc, !PT ;  /* 0x000000c026237812 */ /* 0x000fe400078efcff */
[----:B------:R-:W-:Y:S02]  /*0c30*/  LEA.HI R38, R19, UR4, RZ, 0x1e ;  /* 0x0000000413267c11 */ /* 0x000fe4000f8ff0ff */
[----:B------:R-:W-:Y:S02]  /*0c40*/  LEA.HI R40, R35, UR4, RZ, 0x1e ;  /* 0x0000000423287c11 */ /* 0x000fe4000f8ff0ff */
[----:B------:R-:W-:Y:S01]  /*0c50*/  FSETP.GEU.AND P0, PT, R25, RZ, PT ;  /* 0x000000ff1900720b */ /* 0x000fe20003f0e000 */
[----:B------:R-:W-:Y:S01]  /*0c60*/  IMAD R19, R29, 0x4, R38 ;  /* 0x000000041d137824 */ /* 0x000fe200078e0226 */
[----:B------:R-:W-:Y:S02]  /*0c70*/  FSETP.GEU.AND P1, PT, R21, RZ, PT ;  /* 0x000000ff1500720b */ /* 0x000fe40003f2e000 */
[----:B------:R-:W-:-:S02]  /*0c80*/  LEA R38, R29, R40, 0x2 ;  /* 0x000000281d267211 */ /* 0x000fc400078e10ff */
[----:B------:R-:W-:Y:S02]  /*0c90*/  FSEL R40, R25, RZ, P0 ;  /* 0x000000ff19287208 */ /* 0x000fe40000000000 */
[----:B------:R-:W-:Y:S01]  /*0ca0*/  FSETP.GEU.AND P3, PT, R16, RZ, PT ;  /* 0x000000ff1000720b */ /* 0x000fe20003f6e000 */
[----:B------:R-:W-:Y:S01]  /*0cb0*/  IMAD R36, R29, 0x4, R36 ;  /* 0x000000041d247824 */ /* 0x000fe200078e0224 */
[----:B------:R-:W-:Y:S01]  /*0cc0*/  FSETP.GEU.AND P0, PT, R26, RZ, PT ;  /* 0x000000ff1a00720b */ /* 0x000fe20003f0e000 */
[----:B------:R0:W-:Y:S01]  /*0cd0*/  STS [R5], R3 ;  /* 0x0000000305007388 */ /* 0x0001e20000000800 */
[----:B------:R-:W-:Y:S02]  /*0ce0*/  FSEL R21, R21, RZ, P1 ;  /* 0x000000ff15157208 */ /* 0x000fe40000800000 */
[----:B------:R-:W-:Y:S02]  /*0cf0*/  FSETP.GEU.AND P2, PT, R20, RZ, PT ;  /* 0x000000ff1400720b */ /* 0x000fe40003f4e000 */
[----:B------:R-:W-:-:S02]  /*0d00*/  FSETP.GEU.AND P1, PT, R23, RZ, PT ;  /* 0x000000ff1700720b */ /* 0x000fc40003f2e000 */
[----:B------:R-:W-:Y:S02]  /*0d10*/  FSEL R26, R26, RZ, P0 ;  /* 0x000000ff1a1a7208 */ /* 0x000fe40000000000 */
[----:B0-----:R-:W-:Y:S01]  /*0d20*/  FSEL R3, R16, RZ, P3 ;  /* 0x000000ff10037208 */ /* 0x001fe20001800000 */
[----:B------:R-:W-:Y:S01]  /*0d30*/  STS [R36+0x100], R27 ;  /* 0x0001001b24007388 */ /* 0x000fe20000000800 */
[----:B------:R-:W-:Y:S01]  /*0d40*/  FSETP.GEU.AND P0, PT, R18, RZ, PT ;  /* 0x000000ff1200720b */ /* 0x000fe20003f0e000 */
[----:B------:R-:W-:Y:S01]  /*0d50*/  FMUL R6, R21, R6 ;  /* 0x0000000615067220 */ /* 0x000fe20000400000 */
[----:B------:R-:W-:Y:S01]  /*0d60*/  FMUL R7, R40, R7 ;  /* 0x0000000728077220 */ /* 0x000fe20000400000 */
[----:B------:R-:W-:Y:S01]  /*0d70*/  STS [R19+0x200], R32 ;  /* 0x0002002013007388 */ /* 0x000fe20000000800 */
[----:B------:R-:W-:Y:S02]  /*0d80*/  FSEL R20, R20, RZ, P2 ;  /* 0x000000ff14147208 */ /* 0x000fe40001000000 */
[----:B------:R-:W-:Y:S01]  /*0d90*/  FSEL R23, R23, RZ, P1 ;  /* 0x000000ff17177208 */ /* 0x000fe20000800000 */
[----:B------:R-:W-:Y:S01]  /*0da0*/  STS [R38+0x300], R33 ;  /* 0x0003002126007388 */ /* 0x000fe20000000800 */
[----:B------:R-:W-:-:S02]  /*0db0*/  FSETP.GEU.AND P2, PT, R22, RZ, PT ;  /* 0x000000ff1600720b */ /* 0x000fc40003f4e000 */
[----:B------:R-:W-:Y:S01]  /*0dc0*/  FSETP.GEU.AND P1, PT, R24, RZ, PT ;  /* 0x000000ff1800720b */ /* 0x000fe20003f2e000 */
[----:B------:R0:W-:Y:S01]  /*0dd0*/  STS [R5+0x40], R4 ;  /* 0x0000400405007388 */ /* 0x0001e20000000800 */
[----:B------:R-:W-:-:S03]  /*0de0*/  FSEL R22, R22, RZ, P2 ;  /* 0x000000ff16167208 */ /* 0x000fc60001000000 */
[----:B------:R-:W-:Y:S04]  /*0df0*/  STS [R36+0x140], R17 ;  /* 0x0001401124007388 */ /* 0x000fe80000000800 */
[----:B------:R-:W-:Y:S04]  /*0e00*/  STS [R19+0x240], R6 ;  /* 0x0002400613007388 */ /* 0x000fe80000000800 */
[----:B------:R1:W-:Y:S01]  /*0e10*/  STS [R38+0x340], R7 ;  /* 0x0003400726007388 */ /* 0x0003e20000000800 */
[----:B0-----:R-:W-:Y:S01]  /*0e20*/  IMAD.SHL.U32 R4, R28, 0x4, RZ ;  /* 0x000000041c047824 */ /* 0x001fe200078e00ff */
[----:B-1----:R-:W-:-:S02]  /*0e30*/  FSEL R7, R24, RZ, P1 ;  /* 0x000000ff18077208 */ /* 0x002fc40000800000 */
[----:B------:R-:W-:-:S05]  /*0e40*/  LOP3.LUT R28, R28, 0xf0, RZ, 0xc0, !PT ;  /* 0x000000f01c1c7812 */ /* 0x000fca00078ec0ff */
[----:B------:R-:W-:Y:S01]  /*0e50*/  VIADD R28, R28, UR4 ;  /* 0x000000041c1c7c36 */ /* 0x000fe20008000000 */
[----:B------:R-:W-:-:S04]  /*0e60*/  SHF.R.S32.HI R21, RZ, 0x19, R2 ;  /* 0x00000019ff157819 */ /* 0x000fc80000011402 */
[----:B------:R-:W-:-:S04]  /*0e70*/  SGXT R21, R21, 0x1 ;  /* 0x000000011515781a */ /* 0x000fc80000000200 */
[----:B------:R-:W-:Y:S02]  /*0e80*/  LEA.HI R21, R21, R0, RZ, 0xc ;  /* 0x0000000015157211 */ /* 0x000fe400078f60ff */
[----:B------:R-:W-:-:S04]  /*0e90*/  LOP3.LUT R2, R30, 0x30, R31, 0xfe, !PT ;  /* 0x000000301e027812 */ /* 0x000fc800078efe1f */
[----:B------:R-:W-:Y:S01]  /*0ea0*/  ISETP.GE.AND P3, PT, R2, 0x80, PT ;  /* 0x000000800200780c */ /* 0x000fe20003f66270 */
[----:B--2---:R-:W-:Y:S01]  /*0eb0*/  FMUL R8, R3, R8 ;  /* 0x0000000803087220 */ /* 0x004fe20000400000 */
[----:B------:R-:W-:Y:S02]  /*0ec0*/  FSEL R3, R18, RZ, P0 ;  /* 0x000000ff12037208 */ /* 0x000fe40000000000 */
[----:B------:R-:W-:Y:S01]  /*0ed0*/  FSETP.GEU.AND P0, PT, R34, RZ, PT ;  /* 0x000000ff2200720b */ /* 0x000fe20003f0e000 */
[----:B------:R-:W-:Y:S01]  /*0ee0*/  FMUL R9, R20, R9 ;  /* 0x0000000914097220 */ /* 0x000fe20000400000 */
[----:B------:R-:W-:Y:S01]  /*0ef0*/  FMUL R10, R23, R10 ;  /* 0x0000000a170a7220 */ /* 0x000fe20000400000 */
[----:B------:R-:W-:Y:S01]  /*0f00*/  FMUL R11, R26, R11 ;  /* 0x0000000b1a0b7220 */ /* 0x000fe20000400000 */
[----:B------:R-:W-:Y:S01]  /*0f10*/  FSEL R34, R34, RZ, P0 ;  /* 0x000000ff22227208 */ /* 0x000fe20000000000 */
[----:B------:R-:W-:Y:S01]  /*0f20*/  STS [R5+0x80], R8 ;  /* 0x0000800805007388 */ /* 0x000fe20000000800 */
[----:B-----5:R-:W-:Y:S01]  /*0f30*/  FMUL R12, R3, R12 ;  /* 0x0000000c030c7220 */ /* 0x020fe20000400000 */
[----:B------:R-:W-:Y:S01]  /*0f40*/  FMUL R13, R22, R13 ;  /* 0x0000000d160d7220 */ /* 0x000fe20000400000 */
[----:B------:R-:W-:Y:S01]  /*0f50*/  FMUL R16, R7, R14 ;  /* 0x0000000e07107220 */ /* 0x000fe20000400000 */
[----:B------:R-:W-:Y:S01]  /*0f60*/  STS [R36+0x180], R9 ;  /* 0x0001800924007388 */ /* 0x000fe20000000800 */
[----:B------:R-:W-:-:S03]  /*0f70*/  FMUL R23, R34, R15 ;  /* 0x0000000f22177220 */ /* 0x000fc60000400000 */
[----:B------:R-:W-:Y:S04]  /*0f80*/  STS [R19+0x280], R10 ;  /* 0x0002800a13007388 */ /* 0x000fe80000000800 */
[----:B------:R-:W-:Y:S01]  /*0f90*/  STS [R38+0x380], R11 ;  /* 0x0003800b26007388 */ /* 0x000fe20000000800 */
[----:B------:R-:W-:-:S03]  /*0fa0*/  LOP3.LUT R3, R4, 0x3fc, RZ, 0xc0, !PT ;  /* 0x000003fc04037812 */ /* 0x000fc600078ec0ff */
[----:B------:R-:W-:Y:S04]  /*0fb0*/  STS [R5+0xc0], R12 ;  /* 0x0000c00c05007388 */ /* 0x000fe80000000800 */
[----:B------:R-:W-:Y:S04]  /*0fc0*/  STS [R36+0x1c0], R13 ;  /* 0x0001c00d24007388 */ /* 0x000fe80000000800 */
[----:B------:R0:W-:Y:S04]  /*0fd0*/  STS [R19+0x2c0], R16 ;  /* 0x0002c01013007388 */ /* 0x0001e80000000800 */
[----:B------:R1:W-:Y:S01]  /*0fe0*/  STS [R38+0x3c0], R23 ;  /* 0x0003c01726007388 */ /* 0x0003e20000000800 */
[----:B------:R-:W-:-:S02]  /*0ff0*/  LOP3.LUT R4, R3, 0x400, RZ, 0xfc, !PT ;  /* 0x0000040003047812 */ /* 0x000fc400078efcff */
[C---:B------:R-:W-:Y:S02]  /*1000*/  LOP3.LUT R6, R3.reuse, 0x800, RZ, 0xfc, !PT ;  /* 0x0000080003067812 */ /* 0x040fe400078efcff */
[----:B------:R-:W-:Y:S01]  /*1010*/  SHF.R.U32.HI R4, RZ, 0x2, R4 ;  /* 0x00000002ff047819 */ /* 0x000fe20000011604 */
[----:B0-----:R-:W0:Y:S01]  /*1020*/  LDC.64 R16, c[0x0][0x240] ;  /* 0x00009000ff107b82 */ /* 0x001e220000000a00 */
[----:B------:R-:W-:Y:S02]  /*1030*/  SHF.R.U32.HI R6, RZ, 0x2, R6 ;  /* 0x00000002ff067819 */ /* 0x000fe40000011606 */
[----:B------:R-:W-:Y:S02]  /*1040*/  LOP3.LUT R4, R4, 0x1f0, RZ, 0xc0, !PT ;  /* 0x000001f004047812 */ /* 0x000fe400078ec0ff */
[----:B------:R-:W-:Y:S02]  /*1050*/  LOP3.LUT R7, R6, 0x2f0, RZ, 0xc0, !PT ;  /* 0x000002f006077812 */ /* 0x000fe400078ec0ff */
[----:B------:R-:W-:Y:S01]  /*1060*/  IADD3 R6, R4, UR4, RZ ;  /* 0x0000000404067c10 */ /* 0x000fe2000fffe0ff */
[----:B------:R-:W-:-:S02]  /*1070*/  IMAD R4, R3, 0x4, R28 ;  /* 0x0000000403047824 */ /* 0x000fc400078e021c */
[----:B------:R-:W-:Y:S01]  /*1080*/  VIADD R10, R7, UR4 ;  /* 0x00000004070a7c36 */ /* 0x000fe20008000000 */
[C---:B------:R-:W-:Y:S01]  /*1090*/  LEA R8, R3.reuse, R6, 0x2 ;  /* 0x0000000603087211 */ /* 0x040fe200078e10ff */
[----:B------:R-:W-:Y:S02]  /*10a0*/  BAR.SYNC.DEFER_BLOCKING 0x0 ;  /* 0x0000000000007b1d */ /* 0x000fe40000010000 */
[----:B------:R-:W-:Y:S02]  /*10b0*/  IMAD R12, R3, 0x4, R10 ;  /* 0x00000004030c7824 */ /* 0x000fe400078e020a */
[C---:B------:R-:W-:Y:S02]  /*10c0*/  IMAD.SHL.U32 R20, R21.reuse, 0x80, RZ ;  /* 0x0000008015147824 */ /* 0x040fe400078e00ff */
[----:B------:R-:W2:Y:S04]  /*10d0*/  LDS.128 R4, [R4] ;  /* 0x0000000004047984 */ /* 0x000ea80000000c00 */
[----:B------:R-:W3:Y:S04]  /*10e0*/  LDS.128 R8, [R8+0x1000] ;  /* 0x0010000008087984 */ /* 0x000ee80000000c00 */
[----:B------:R-:W4:Y:S01]  /*10f0*/  LDS.128 R12, [R12+0x2000] ;  /* 0x002000000c0c7984 */ /* 0x000f220000000c00 */
[----:B------:R-:W-:-:S02]  /*1100*/  LOP3.LUT R19, R21, 0xfffff000, RZ, 0xc0, !PT ;  /* 0xfffff00015137812 */ /* 0x000fc400078ec0ff */
[----:B------:R-:W-:Y:S02]  /*1110*/  LOP3.LUT R21, R20, 0xfff80000, RZ, 0xc0, !PT ;  /* 0xfff8000014157812 */ /* 0x000fe400078ec0ff */
[----:B------:R-:W-:Y:S02]  /*1120*/  LOP3.LUT R18, R30, 0x20, R31, 0xfe, !PT ;  /* 0x000000201e127812 */ /* 0x000fe400078efe1f */
[----:B------:R-:W-:Y:S02]  /*1130*/  LOP3.LUT R22, R3, 0xc00, RZ, 0xfc, !PT ;  /* 0x00000c0003167812 */ /* 0x000fe400078efcff */
[----:B------:R-:W-:Y:S02]  /*1140*/  LOP3.LUT R20, R30, R31, RZ, 0xfc, !PT ;  /* 0x0000001f1e147212 */ /* 0x000fe400078efcff */
[----:B------:R-:W-:Y:S02]  /*1150*/  LOP3.LUT R30, R30, 0x10, R31, 0xfe, !PT ;  /* 0x000000101e1e7812 */ /* 0x000fe400078efe1f */
[----:B------:R-:W-:-:S02]  /*1160*/  IADD3 R19, R21, R0, -R19 ;  /* 0x0000000015137210 */ /* 0x000fc40007ffe813 */
[----:B------:R-:W-:Y:S02]  /*1170*/  SHF.R.U32.HI R22, RZ, 0x2, R22 ;  /* 0x00000002ff167819 */ /* 0x000fe40000011616 */
[----:B------:R-:W-:Y:S02]  /*1180*/  ISETP.GE.AND P0, PT, R20, 0x80, PT ;  /* 0x000000801400780c */ /* 0x000fe40003f06270 */
[----:B------:R-:W-:Y:S02]  /*1190*/  ISETP.GE.AND P1, PT, R30, 0x80, PT ;  /* 0x000000801e00780c */ /* 0x000fe40003f26270 */
[----:B------:R-:W-:Y:S02]  /*11a0*/  ISETP.GE.AND P2, PT, R18, 0x80, PT ;  /* 0x000000801200780c */ /* 0x000fe40003f46270 */
[----:B------:R-:W-:Y:S01]  /*11b0*/  LEA R21, R20, R19, 0xc ;  /* 0x0000001314157211 */ /* 0x000fe200078e60ff */
[--C-:B-1----:R-:W-:Y:S01]  /*11c0*/  IMAD R23, R30, 0x1000, R19.reuse ;  /* 0x000010001e177824 */ /* 0x102fe200078e0213 */
[----:B------:R-:W-:Y:S01]  /*11d0*/  LOP3.LUT R22, R22, 0x3f0, RZ, 0xc0, !PT ;  /* 0x000003f016167812 */ /* 0x000fe200078ec0ff */
[----:B------:R-:W-:-:S02]  /*11e0*/  IMAD R25, R18, 0x1000, R19 ;  /* 0x0000100012197824 */ /* 0x000fc400078e0213 */
[----:B0-----:R-:W-:Y:S01]  /*11f0*/  IMAD.WIDE R20, R21, 0x4, R16 ;  /* 0x0000000415147825 */ /* 0x001fe200078e0210 */
[----:B------:R-:W-:-:S03]  /*1200*/  IADD3 R0, R22, UR4, RZ ;  /* 0x0000000416007c10 */ /* 0x000fc6000fffe0ff */
[--C-:B------:R-:W-:Y:S01]  /*1210*/  IMAD.WIDE R22, R23, 0x4, R16.reuse ;  /* 0x0000000417167825 */ /* 0x100fe200078e0210 */
[----:B--2---:R0:W-:Y:S03]  /*1220*/  @!P0 STG.E.128 desc[UR6][R20.64], R4 ;  /* 0x0000000414008986 */ /* 0x0041e6000c101d06 */
[----:B------:R-:W-:Y:S01]  /*1230*/  IMAD.WIDE R24, R25, 0x4, R16 ;  /* 0x0000000419187825 */ /* 0x000fe200078e0210 */
[----:B---3--:R0:W-:Y:S04]  /*1240*/  @!P1 STG.E.128 desc[UR6][R22.64], R8 ;  /* 0x0000000816009986 */ /* 0x0081e8000c101d06 */
[----:B----4-:R0:W-:Y:S01]  /*1250*/  @!P2 STG.E.128 desc[UR6][R24.64], R12 ;  /* 0x0000000c1800a986 */ /* 0x0101e2000c101d06 */
[----:B------:R-:W-:Y:S01]  /*1260*/  IMAD R0, R3, 0x4, R0 ;  /* 0x0000000403007824 */ /* 0x000fe200078e0200 */
[----:B0-----:R-:W-:Y:S06]  /*1270*/  @P3 EXIT ;  /* 0x000000000000394d */ /* 0x001fec0003800000 */
[----:B0-----:R-:W0:Y:S01]  /*1280*/  LDS.128 R4, [R0+0x3000] ;  /* 0x0030000000047984 */ /* 0x001e220000000c00 */
[----:B------:R-:W-:-:S05]  /*1290*/  LEA R19, R2, R19, 0xc ;  /* 0x0000001302137211 */ /* 0x000fca00078e60ff */
[----:B------:R-:W-:-:S05]  /*12a0*/  IMAD.WIDE R16, R19, 0x4, R16 ;  /* 0x0000000413107825 */ /* 0x000fca00078e0210 */
[----:B0-----:R-:W-:Y:S01]  /*12b0*/  STG.E.128 desc[UR6][R16.64], R4 ;  /* 0x0000000410007986 */ /* 0x001fe2000c101d06 */
[----:B------:R-:W-:Y:S05]  /*12c0*/  EXIT ;  /* 0x000000000000794d */ /* 0x000fea0003800000 */
.L_x_0:
[----:B------:R-:W-:-:S00]  /*12d0*/  BRA `(.L_x_0) ;  /* 0xfffffffc00fc7947 */ /* 0x000fc0000383ffff */
[----:B------:R-:W-:-:S00]  /*12e0*/  NOP ;  /* 0x0000000000007918 */ /* 0x000fc00000000000 */
        /* <DEDUP_REMOVED lines=9> */
.L_x_1:


//--------------------- .nv.global.init           --------------------------
	.section	.nv.global.init,"aw",@progbits
.nv.global.init:
	.type		_$_str,@object
	.size		_$_str,(_$_str_$_2 - _$_str)
_$_str:
        /*0000*/ 	.byte	0x5f, 0x5f, 0x43, 0x55, 0x44, 0x41, 0x5f, 0x46, 0x54, 0x5a, 0x00
	.type		_$_str_$_2,@object
	.size		_$_str_$_2,(.L_1 - _$_str_$_2)
_$_str_$_2:
        /*000b*/ 	.byte	0x5f, 0x5f, 0x43, 0x55, 0x44, 0x41, 0x5f, 0x50, 0x52, 0x45, 0x43, 0x5f, 0x53, 0x51, 0x52, 0x54
        /*001b*/ 	.byte	0x00
.L_1:


//--------------------- .nv.shared.triton_poi_fused__native_batch_norm_legit_no_training_mul_relu_6 --------------------------
	.section	.nv.shared.triton_poi_fused__native_batch_norm_legit_no_training_mul_relu_6,"aw",@nobits
	.sectionflags	@""
	.align	16
	.zero		1024


//--------------------- .nv.constant0.triton_poi_fused__native_batch_norm_legit_no_training_mul_relu_6 --------------------------
	.section	.nv.constant0.triton_poi_fused__native_batch_norm_legit_no_training_mul_relu_6,"a",@progbits
	.sectionflags	@""
	.align	4
.nv.constant0.triton_poi_fused__native_batch_norm_legit_no_training_mul_relu_6:
	.zero		592
